//
// Generated by NVIDIA NVVM Compiler
//
// Compiler Build ID: CL-36424714
// Cuda compilation tools, release 13.0, V13.0.88
// Based on NVVM 20.0.0
//

.version 9.0
.target sm_100
.address_size 64

	// .globl	_Z2k1v
.extern .func  (.param .b32 func_retval0) vprintf
(
	.param .b64 vprintf_param_0,
	.param .b64 vprintf_param_1
)
;
.global .align 4 .u32 wlsize;
.global .align 4 .b8 worklist[400000];
.global .align 1 .b8 $str[31] = {78, 117, 109, 98, 101, 114, 32, 111, 102, 32, 101, 108, 101, 109, 101, 110, 116, 115, 32, 97, 100, 100, 101, 100, 32, 61, 32, 37, 100, 10};

.visible .entry _Z2k1v()
{
	.reg .b32 	%r<6>;
	.reg .b64 	%rd<4>;

	mov.u32 	%r1, %ctaid.x;
	mov.u32 	%r2, %ntid.x;
	mov.u32 	%r3, %tid.x;
	mad.lo.s32 	%r4, %r1, %r2, %r3;
	atom.global.inc.u32 	%r5, [wlsize], 100000;
	mul.wide.u32 	%rd1, %r5, 4;
	mov.u64 	%rd2, worklist;
	add.s64 	%rd3, %rd2, %rd1;
	st.global.u32 	[%rd3], %r4;
	ret;

}
	// .globl	_Z2k2v
.visible .entry _Z2k2v()
{
	.local .align 8 .b8 	__local_depot1[8];
	.reg .b64 	%SP;
	.reg .b64 	%SPL;
	.reg .b32 	%r<4>;
	.reg .b64 	%rd<5>;

	mov.u64 	%SPL, __local_depot1;
	cvta.local.u64 	%SP, %SPL;
	add.u64 	%rd1, %SP, 0;
	add.u64 	%rd2, %SPL, 0;
	ld.global.u32 	%r1, [wlsize];
	st.local.u32 	[%rd2], %r1;
	mov.u64 	%rd3, $str;
	cvta.global.u64 	%rd4, %rd3;
	{ // callseq 0, 0
	.param .b64 param0;
	st.param.b64 	[param0], %rd4;
	.param .b64 param1;
	st.param.b64 	[param1], %rd1;
	.param .b32 retval0;
	call.uni (retval0), 
	vprintf, 
	(
	param0, 
	param1
	);
	ld.param.b32 	%r2, [retval0];
	} // callseq 0
	ret;

}


// ===== COMPILED SASS (sm_100) =====

	.target	sm_100

	.elftype	@"ET_EXEC"


//--------------------- .note.nv.tkinfo           --------------------------
	.section	.note.nv.tkinfo,"",@"SHT_NOTE"
	.sectionflags	@"SHF_NOTE_NV_TKINFO"
	.tkinfo
        /*0018*/ 	.word	0x00000002
        /*0030*/ 	.string	""
        /*0030*/ 	.string	"ptxas"
        /*0030*/ 	.string	"Cuda compilation tools, release 13.0, V13.0.88"
        /*0030*/ 	.string	"Build cuda_13.0.r13.0/compiler.36424714_0"
        /*0030*/ 	.string	"-arch sm_100 -m 64 "



//--------------------- .note.nv.cuinfo           --------------------------
	.section	.note.nv.cuinfo,"",@"SHT_NOTE"
	.sectionflags	@"SHF_NOTE_NV_CUINFO"
        /*0018*/ 	.short	0x0002
        /*001a*/ 	.short	0x0064
        /*001c*/ 	.short	0x0082
	.zero		2


//--------------------- .nv.info                  --------------------------
	.section	.nv.info,"",@"SHT_CUDA_INFO"
	.align	4


	//----- nvinfo : EIATTR_REGCOUNT
	.align		4
        /*0000*/ 	.byte	0x04, 0x2f
        /*0002*/ 	.short	(.L_4 - .L_3)
	.align		4
.L_3:
        /*0004*/ 	.word	index@(_Z2k1v)
        /*0008*/ 	.word	0x0000000c


	//----- nvinfo : EIATTR_FRAME_SIZE
	.align		4
.L_4:
        /*000c*/ 	.byte	0x04, 0x11
        /*000e*/ 	.short	(.L_6 - .L_5)
	.align		4
.L_5:
        /*0010*/ 	.word	index@(_Z2k1v)
        /*0014*/ 	.word	0x00000000


	//----- nvinfo : EIATTR_REGCOUNT
	.align		4
.L_6:
        /*0018*/ 	.byte	0x04, 0x2f
        /*001a*/ 	.short	(.L_8 - .L_7)
	.align		4
.L_7:
        /*001c*/ 	.word	index@(_Z2k2v)
        /*0020*/ 	.word	0x00000018


	//----- nvinfo : EIATTR_FRAME_SIZE
	.align		4
.L_8:
        /*0024*/ 	.byte	0x04, 0x11
        /*0026*/ 	.short	(.L_10 - .L_9)
	.align		4
.L_9:
        /*0028*/ 	.word	index@(_Z2k2v)
        /*002c*/ 	.word	0x00000008


	//----- nvinfo : EIATTR_MIN_STACK_SIZE
	.align		4
.L_10:
        /*0030*/ 	.byte	0x04, 0x12
        /*0032*/ 	.short	(.L_12 - .L_11)
	.align		4
.L_11:
        /*0034*/ 	.word	index@(_Z2k2v)
        /*0038*/ 	.word	0x00000008


	//----- nvinfo : EIATTR_MIN_STACK_SIZE
	.align		4
.L_12:
        /*003c*/ 	.byte	0x04, 0x12
        /*003e*/ 	.short	(.L_14 - .L_13)
	.align		4
.L_13:
        /*0040*/ 	.word	index@(_Z2k1v)
        /*0044*/ 	.word	0x00000000
.L_14:


//--------------------- .nv.compat                --------------------------
	.section	.nv.compat,"",@"SHT_CUDA_COMPAT_INFO"
	.align	4
        /*0000*/ 	.byte	0x02, 0x09, 0x00, 0x00, 0x02, 0x02, 0x01, 0x00, 0x02, 0x05, 0x05, 0x00, 0x03, 0x07, 0x01, 0x01
        /*0010*/ 	.byte	0x02, 0x03, 0x00, 0x00, 0x02, 0x06, 0x01, 0x00, 0x04, 0x0b, 0x08, 0x00, 0x09, 0x00, 0x00, 0x00
        /*0020*/ 	.byte	0x00, 0x00, 0x00, 0x00


//--------------------- .nv.info._Z2k2v           --------------------------
	.section	.nv.info._Z2k2v,"",@"SHT_CUDA_INFO"
	.sectionflags	@""
	.align	4


	//----- nvinfo : EIATTR_CUDA_API_VERSION
	.align		4
        /*0000*/ 	.byte	0x04, 0x37
        /*0002*/ 	.short	(.L_16 - .L_15)
.L_15:
        /*0004*/ 	.word	0x00000082


	//----- nvinfo : EIATTR_SPARSE_MMA_MASK
	.align		4
.L_16:
        /*0008*/ 	.byte	0x03, 0x50
        /*000a*/ 	.short	0x0000


	//----- nvinfo : EIATTR_MAXREG_COUNT
	.align		4
        /*000c*/ 	.byte	0x03, 0x1b
        /*000e*/ 	.short	0x00ff


	//----- nvinfo : EIATTR_EXTERNS
	.align		4
        /*0010*/ 	.byte	0x04, 0x0f
        /*0012*/ 	.short	(.L_18 - .L_17)


	//   ....[0]....
	.align		4
.L_17:
        /*0014*/ 	.word	index@(vprintf)


	//----- nvinfo : EIATTR_MERCURY_ISA_VERSION
	.align		4
.L_18:
        /*0018*/ 	.byte	0x03, 0x5f
        /*001a*/ 	.short	0x0101


	//----- nvinfo : EIATTR_VRC_CTA_INIT_COUNT
	.align		4
        /*001c*/ 	.byte	0x02, 0x4a
	.zero		1
	.zero		1


	//----- nvinfo : EIATTR_SYSCALL_OFFSETS
	.align		4
        /*0020*/ 	.byte	0x04, 0x46
        /*0022*/ 	.short	(.L_20 - .L_19)


	//   ....[0]....
.L_19:
        /*0024*/ 	.word	0x00000100


	//----- nvinfo : EIATTR_EXIT_INSTR_OFFSETS
	.align		4
.L_20:
        /*0028*/ 	.byte	0x04, 0x1c
        /*002a*/ 	.short	(.L_22 - .L_21)


	//   ....[0]....
.L_21:
        /*002c*/ 	.word	0x00000110


	//----- nvinfo : EIATTR_SW_WAR
	.align		4
.L_22:
        /*0030*/ 	.byte	0x04, 0x36
        /*0032*/ 	.short	(.L_24 - .L_23)
.L_23:
        /*0034*/ 	.word	0x00000008
.L_24:


//--------------------- .nv.info._Z2k1v           --------------------------
	.section	.nv.info._Z2k1v,"",@"SHT_CUDA_INFO"
	.sectionflags	@""
	.align	4


	//----- nvinfo : EIATTR_CUDA_API_VERSION
	.align		4
        /*0000*/ 	.byte	0x04, 0x37
        /*0002*/ 	.short	(.L_26 - .L_25)
.L_25:
        /*0004*/ 	.word	0x00000082


	//----- nvinfo : EIATTR_SPARSE_MMA_MASK
	.align		4
.L_26:
        /*0008*/ 	.byte	0x03, 0x50
        /*000a*/ 	.short	0x0000


	//----- nvinfo : EIATTR_MAXREG_COUNT
	.align		4
        /*000c*/ 	.byte	0x03, 0x1b
        /*000e*/ 	.short	0x00ff


	//----- nvinfo : EIATTR_MERCURY_ISA_VERSION
	.align		4
        /*0010*/ 	.byte	0x03, 0x5f
        /*0012*/ 	.short	0x0101


	//----- nvinfo : EIATTR_VRC_CTA_INIT_COUNT
	.align		4
        /*0014*/ 	.byte	0x02, 0x4a
	.zero		1
	.zero		1


	//----- nvinfo : EIATTR_EXIT_INSTR_OFFSETS
	.align		4
        /*0018*/ 	.byte	0x04, 0x1c
        /*001a*/ 	.short	(.L_28 - .L_27)


	//   ....[0]....
.L_27:
        /*001c*/ 	.word	0x000000c0


	//----- nvinfo : EIATTR_SW_WAR
	.align		4
.L_28:
        /*0020*/ 	.byte	0x04, 0x36
        /*0022*/ 	.short	(.L_30 - .L_29)
.L_29:
        /*0024*/ 	.word	0x00000008
.L_30:


//--------------------- .nv.callgraph             --------------------------
	.section	.nv.callgraph,"",@"SHT_CUDA_CALLGRAPH"
	.align	4
	.sectionentsize	8
	.align		4
        /*0000*/ 	.word	0x00000000
	.align		4
        /*0004*/ 	.word	0xffffffff
	.align		4
        /*0008*/ 	.word	index@(_Z2k2v)
	.align		4
        /*000c*/ 	.word	index@(vprintf)
	.align		4
        /*0010*/ 	.word	0x00000000
	.align		4
        /*0014*/ 	.word	0xfffffffe
	.align		4
        /*0018*/ 	.word	0x00000000
	.align		4
        /*001c*/ 	.word	0xfffffffd
	.align		4
        /*0020*/ 	.word	0x00000000
	.align		4
        /*0024*/ 	.word	0xfffffffc


//--------------------- .nv.constant4             --------------------------
	.section	.nv.constant4,"a",@progbits
	.align	8
	.align		8
.nv.constant4:
        /*0000*/ 	.dword	vprintf
	.align		8
        /*0008*/ 	.dword	wlsize
	.align		8
        /*0010*/ 	.dword	worklist
	.align		8
        /*0018*/ 	.dword	$str


//--------------------- .text._Z2k2v              --------------------------
	.section	.text._Z2k2v,"ax",@progbits
	.align	128
        .global         _Z2k2v
        .type           _Z2k2v,@function
        .size           _Z2k2v,(.L_x_3 - _Z2k2v)
        .other          _Z2k2v,@"STO_CUDA_ENTRY STV_DEFAULT"
_Z2k2v:
.text._Z2k2v:
[----:B------:R-:W0:Y:S08]  /*0000*/  LDC R1, c[0x0][0x37c] ;  /* 0x0000df00ff017b82 */ /* 0x000e300000000800 */
[----:B------:R-:W1:Y:S01]  /*0010*/  LDC.64 R2, c[0x4][0x8] ;  /* 0x01000200ff027b82 */ /* 0x000e620000000a00 */
[----:B------:R-:W1:Y:S01]  /*0020*/  LDCU.64 UR4, c[0x0][0x358] ;  /* 0x00006b00ff0477ac */ /* 0x000e620008000a00 */
[----:B0-----:R-:W-:Y:S01]  /*0030*/  VIADD R1, R1, 0xfffffff8 ;  /* 0xfffffff801017836 */ /* 0x001fe20000000000 */
[----:B------:R-:W0:Y:S01]  /*0040*/  LDCU.64 UR6, c[0x4][0x18] ;  /* 0x01000300ff0677ac */ /* 0x000e220008000a00 */
[----:B-1----:R-:W2:Y:S01]  /*0050*/  LDG.E R2, desc[UR4][R2.64] ;  /* 0x0000000402027981 */ /* 0x002ea2000c1e1900 */
[----:B------:R-:W-:Y:S01]  /*0060*/  MOV R0, 0x0 ;  /* 0x0000000000007802 */ /* 0x000fe20000000f00 */
[----:B------:R-:W1:Y:S01]  /*0070*/  LDCU UR4, c[0x0][0x2f8] ;  /* 0x00005f00ff0477ac */ /* 0x000e620008000800 */
[----:B0-----:R-:W-:Y:S01]  /*0080*/  IMAD.U32 R4, RZ, RZ, UR6 ;  /* 0x00000006ff047e24 */ /* 0x001fe2000f8e00ff */
[----:B------:R-:W-:Y:S01]  /*0090*/  MOV R5, UR7 ;  /* 0x0000000700057c02 */ /* 0x000fe20008000f00 */
[----:B------:R0:W3:Y:S01]  /*00a0*/  LDC.64 R8, c[0x4][R0] ;  /* 0x0100000000087b82 */ /* 0x0000e20000000a00 */
[----:B------:R-:W4:Y:S01]  /*00b0*/  LDCU UR5, c[0x0][0x2fc] ;  /* 0x00005f80ff0577ac */ /* 0x000f220008000800 */
[----:B-1----:R-:W-:-:S05]  /*00c0*/  IADD3 R6, P0, PT, R1, UR4, RZ ;  /* 0x0000000401067c10 */ /* 0x002fca000ff1e0ff */
[----:B----4-:R-:W-:Y:S01]  /*00d0*/  IMAD.X R7, RZ, RZ, UR5, P0 ;  /* 0x00000005ff077e24 */ /* 0x010fe200080e06ff */
[----:B--23--:R0:W-:Y:S07]  /*00e0*/  STL [R1], R2 ;  /* 0x0000000201007387 */ /* 0x00c1ee0000100800 */
[----:B------:R-:W-:-:S07]  /*00f0*/  LEPC R20, `(.L_x_0) ;  /* 0x000000001014794e */ /* 0x000fce0000000000 */
[----:B0-----:R-:W-:Y:S05]  /*0100*/  CALL.ABS.NOINC R8 ;  /* 0x0000000008007343 */ /* 0x001fea0003c00000 */
.L_x_0:
[----:B------:R-:W-:Y:S05]  /*0110*/  EXIT ;  /* 0x000000000000794d */ /* 0x000fea0003800000 */
.L_x_1:
[----:B------:R-:W-:-:S00]  /*0120*/  BRA `(.L_x_1) ;  /* 0xfffffffc00fc7947 */ /* 0x000fc0000383ffff */
[----:B------:R-:W-:-:S00]  /*0130*/  NOP ;  /* 0x0000000000007918 */ /* 0x000fc00000000000 */
        /* <DEDUP_REMOVED lines=12> */
.L_x_3:


//--------------------- .text._Z2k1v              --------------------------
	.section	.text._Z2k1v,"ax",@progbits
	.align	128
        .global         _Z2k1v
        .type           _Z2k1v,@function
        .size           _Z2k1v,(.L_x_4 - _Z2k1v)
        .other          _Z2k1v,@"STO_CUDA_ENTRY STV_DEFAULT"
_Z2k1v:
.text._Z2k1v:
[----:B------:R-:W-:Y:S08]  /*0000*/  LDC R1, c[0x0][0x37c] ;  /* 0x0000df00ff017b82 */ /* 0x000ff00000000800 */
[----:B------:R-:W0:Y:S01]  /*0010*/  LDC.64 R2, c[0x4][0x8] ;  /* 0x01000200ff027b82 */ /* 0x000e220000000a00 */
[----:B------:R-:W0:Y:S01]  /*0020*/  LDCU.64 UR4, c[0x0][0x358] ;  /* 0x00006b00ff0477ac */ /* 0x000e220008000a00 */
[----:B------:R-:W-:Y:S01]  /*0030*/  HFMA2 R9, -RZ, RZ, 5.9604644775390625e-08, -0.0001010894775390625 ;  /* 0x000186a0ff097431 */ /* 0x000fe200000001ff */
[----:B------:R-:W1:Y:S05]  /*0040*/  S2R R0, SR_TID.X ;  /* 0x0000000000007919 */ /* 0x000e6a0000002100 */
[----:B------:R-:W1:Y:S08]  /*0050*/  S2UR UR6, SR_CTAID.X ;  /* 0x00000000000679c3 */ /* 0x000e700000002500 */
[----:B------:R-:W1:Y:S01]  /*0060*/  LDC R7, c[0x0][0x360] ;  /* 0x0000d800ff077b82 */ /* 0x000e620000000800 */
[----:B0-----:R-:W2:Y:S07]  /*0070*/  ATOMG.E.INC.STRONG.GPU PT, R3, desc[UR4][R2.64], R9 ;  /* 0x80000009020379a8 */ /* 0x001eae00099ef104 */
[----:B------:R-:W2:Y:S01]  /*0080*/  LDC.64 R4, c[0x4][0x10] ;  /* 0x01000400ff047b82 */ /* 0x000ea20000000a00 */
[----:B-1----:R-:W-:-:S02]  /*0090*/  IMAD R7, R7, UR6, R0 ;  /* 0x0000000607077c24 */ /* 0x002fc4000f8e0200 */
[----:B--2---:R-:W-:-:S05]  /*00a0*/  IMAD.WIDE.U32 R4, R3, 0x4, R4 ;  /* 0x0000000403047825 */ /* 0x004fca00078e0004 */
[----:B------:R-:W-:Y:S01]  /*00b0*/  STG.E desc[UR4][R4.64], R7 ;  /* 0x0000000704007986 */ /* 0x000fe2000c101904 */
[----:B------:R-:W-:Y:S05]  /*00c0*/  EXIT ;  /* 0x000000000000794d */ /* 0x000fea0003800000 */
.L_x_2:
        /* <DEDUP_REMOVED lines=11> */
.L_x_4:


//--------------------- .nv.global.init           --------------------------
	.section	.nv.global.init,"aw",@progbits
.nv.global.init:
	.type		$str,@object
	.size		$str,(.L_2 - $str)
$str:
        /*0000*/ 	.byte	0x4e, 0x75, 0x6d, 0x62, 0x65, 0x72, 0x20, 0x6f, 0x66, 0x20, 0x65, 0x6c, 0x65, 0x6d, 0x65, 0x6e
        /*0010*/ 	.byte	0x74, 0x73, 0x20, 0x61, 0x64, 0x64, 0x65, 0x64, 0x20, 0x3d, 0x20, 0x25, 0x64, 0x0a, 0x00
.L_2:


//--------------------- .nv.shared.reserved.0     --------------------------
	.section	.nv.shared.reserved.0,"aw",@nobits
	.weak		__nv_reservedSMEM_offset_0_alias
	.size		__nv_reservedSMEM_offset_0_alias, 0, 64
	.other		__nv_reservedSMEM_offset_0_alias,@"STO_CUDA_RESERVED_SHARED STV_DEFAULT"
__nv_reservedSMEM_offset_0_alias:
	.zero		0
	.zero		64


//--------------------- .nv.global                --------------------------
	.section	.nv.global,"aw",@nobits
	.align	4
.nv.global:
	.type		wlsize,@object
	.size		wlsize,(worklist - wlsize)
wlsize:
	.zero		4
	.type		worklist,@object
	.size		worklist,(.L_1 - worklist)
worklist:
	.zero		400000
.L_1:


//--------------------- .nv.constant0._Z2k2v      --------------------------
	.section	.nv.constant0._Z2k2v,"a",@progbits
	.sectionflags	@""
	.align	4
.nv.constant0._Z2k2v:
	.zero		896


//--------------------- .nv.constant0._Z2k1v      --------------------------
	.section	.nv.constant0._Z2k1v,"a",@progbits
	.sectionflags	@""
	.align	4
.nv.constant0._Z2k1v:
	.zero		896


//--------------------- SYMBOLS --------------------------

	.type		.nv.reservedSmem.offset0,@object
	.size		.nv.reservedSmem.offset0,0x4
	.type		vprintf,@function
